	.headerflags	@"EF_CUDA_TEXMODE_UNIFIED EF_CUDA_64BIT_ADDRESS EF_CUDA_ACCELERATORS EF_CUDA_SM90 EF_CUDA_VIRTUAL_SM(EF_CUDA_SM90)"
	.elftype	@"ET_EXEC"


//--------------------- .nv.info                  --------------------------
	.section	.nv.info,"",@"SHT_CUDA_INFO"
	.align	4


	//----- nvinfo : EIATTR_REGCOUNT
	.align		4
        /*0000*/ 	.byte	0x04, 0x2f
        /*0002*/ 	.short	(.L_1 - .L_0)
	.align		4
.L_0:
        /*0004*/ 	.word	index@(triton_poi_fused__unsafe_index_add_convolution_mul_sub_35)
        /*0008*/ 	.word	0x00000020


	//----- nvinfo : EIATTR_MIN_STACK_SIZE
	.align		4
.L_1:
        /*000c*/ 	.byte	0x04, 0x12
        /*000e*/ 	.short	(.L_3 - .L_2)
	.align		4
.L_2:
        /*0010*/ 	.word	index@(triton_poi_fused__unsafe_index_add_convolution_mul_sub_35)
        /*0014*/ 	.word	0x00000000


	//----- nvinfo : EIATTR_FRAME_SIZE
	.align		4
.L_3:
        /*0018*/ 	.byte	0x04, 0x11
        /*001a*/ 	.short	(.L_5 - .L_4)
	.align		4
.L_4:
        /*001c*/ 	.word	index@(triton_poi_fused__unsafe_index_add_convolution_mul_sub_35)
        /*0020*/ 	.word	0x00000000


	//----- nvinfo : EIATTR_MIN_STACK_SIZE
	.align		4
.L_5:
        /*0024*/ 	.byte	0x04, 0x12
        /*0026*/ 	.short	(.L_7 - .L_6)
	.align		4
.L_6:
        /*0028*/ 	.word	index@(triton_poi_fused__unsafe_index_add_convolution_mul_sub_35)
        /*002c*/ 	.word	0x00000000
.L_7:


//--------------------- .nv.info.triton_poi_fused__unsafe_index_add_convolution_mul_sub_35 --------------------------
	.section	.nv.info.triton_poi_fused__unsafe_index_add_convolution_mul_sub_35,"",@"SHT_CUDA_INFO"
	.sectionflags	@""
	.align	4


	//----- nvinfo : EIATTR_CUDA_API_VERSION
	.align		4
        /*0000*/ 	.byte	0x04, 0x37
        /*0002*/ 	.short	(.L_9 - .L_8)
.L_8:
        /*0004*/ 	.word	0x0000007c


	//----- nvinfo : EIATTR_KPARAM_INFO
	.align		4
.L_9:
        /*0008*/ 	.byte	0x04, 0x17
        /*000a*/ 	.short	(.L_11 - .L_10)
.L_10:
        /*000c*/ 	.word	0x00000000
        /*0010*/ 	.short	0x0009
        /*0012*/ 	.short	0x0048
        /*0014*/ 	.byte	0x00, 0xf0, 0x11, 0x00


	//----- nvinfo : EIATTR_KPARAM_INFO
	.align		4
.L_11:
        /*0018*/ 	.byte	0x04, 0x17
        /*001a*/ 	.short	(.L_13 - .L_12)
.L_12:
        /*001c*/ 	.word	0x00000000
        /*0020*/ 	.short	0x0008
        /*0022*/ 	.short	0x0040
        /*0024*/ 	.byte	0x00, 0xf4, 0x21, 0x00


	//----- nvinfo : EIATTR_KPARAM_INFO
	.align		4
.L_13:
        /*0028*/ 	.byte	0x04, 0x17
        /*002a*/ 	.short	(.L_15 - .L_14)
.L_14:
        /*002c*/ 	.word	0x00000000
        /*0030*/ 	.short	0x0007
        /*0032*/ 	.short	0x0038
        /*0034*/ 	.byte	0x00, 0xf4, 0x21, 0x00


	//----- nvinfo : EIATTR_KPARAM_INFO
	.align		4
.L_15:
        /*0038*/ 	.byte	0x04, 0x17
        /*003a*/ 	.short	(.L_17 - .L_16)
.L_16:
        /*003c*/ 	.word	0x00000000
        /*0040*/ 	.short	0x0006
        /*0042*/ 	.short	0x0030
        /*0044*/ 	.byte	0x00, 0xf4, 0x21, 0x00


	//----- nvinfo : EIATTR_KPARAM_INFO
	.align		4
.L_17:
        /*0048*/ 	.byte	0x04, 0x17
        /*004a*/ 	.short	(.L_19 - .L_18)
.L_18:
        /*004c*/ 	.word	0x00000000
        /*0050*/ 	.short	0x0005
        /*0052*/ 	.short	0x0028
        /*0054*/ 	.byte	0x00, 0xf4, 0x21, 0x00


	//----- nvinfo : EIATTR_KPARAM_INFO
	.align		4
.L_19:
        /*0058*/ 	.byte	0x04, 0x17
        /*005a*/ 	.short	(.L_21 - .L_20)
.L_20:
        /*005c*/ 	.word	0x00000000
        /*0060*/ 	.short	0x0004
        /*0062*/ 	.short	0x0020
        /*0064*/ 	.byte	0x00, 0xf4, 0x21, 0x00


	//----- nvinfo : EIATTR_KPARAM_INFO
	.align		4
.L_21:
        /*0068*/ 	.byte	0x04, 0x17
        /*006a*/ 	.short	(.L_23 - .L_22)
.L_22:
        /*006c*/ 	.word	0x00000000
        /*0070*/ 	.short	0x0003
        /*0072*/ 	.short	0x0018
        /*0074*/ 	.byte	0x00, 0xf4, 0x21, 0x00


	//----- nvinfo : EIATTR_KPARAM_INFO
	.align		4
.L_23:
        /*0078*/ 	.byte	0x04, 0x17
        /*007a*/ 	.short	(.L_25 - .L_24)
.L_24:
        /*007c*/ 	.word	0x00000000
        /*0080*/ 	.short	0x0002
        /*0082*/ 	.short	0x0010
        /*0084*/ 	.byte	0x00, 0xf4, 0x21, 0x00


	//----- nvinfo : EIATTR_KPARAM_INFO
	.align		4
.L_25:
        /*0088*/ 	.byte	0x04, 0x17
        /*008a*/ 	.short	(.L_27 - .L_26)
.L_26:
        /*008c*/ 	.word	0x00000000
        /*0090*/ 	.short	0x0001
        /*0092*/ 	.short	0x0008
        /*0094*/ 	.byte	0x00, 0xf4, 0x21, 0x00


	//----- nvinfo : EIATTR_KPARAM_INFO
	.align		4
.L_27:
        /*0098*/ 	.byte	0x04, 0x17
        /*009a*/ 	.short	(.L_29 - .L_28)
.L_28:
        /*009c*/ 	.word	0x00000000
        /*00a0*/ 	.short	0x0000
        /*00a2*/ 	.short	0x0000
        /*00a4*/ 	.byte	0x00, 0xf4, 0x21, 0x00


	//----- nvinfo : EIATTR_SPARSE_MMA_MASK
	.align		4
.L_29:
        /*00a8*/ 	.byte	0x03, 0x50
        /*00aa*/ 	.short	0x0000


	//----- nvinfo : EIATTR_MAXREG_COUNT
	.align		4
        /*00ac*/ 	.byte	0x03, 0x1b
        /*00ae*/ 	.short	0x00ff


	//----- nvinfo : EIATTR_EXIT_INSTR_OFFSETS
	.align		4
        /*00b0*/ 	.byte	0x04, 0x1c
        /*00b2*/ 	.short	(.L_31 - .L_30)


	//   ....[0]....
.L_30:
        /*00b4*/ 	.word	0x000008e0


	//----- nvinfo : EIATTR_REQNTID
	.align		4
.L_31:
        /*00b8*/ 	.byte	0x04, 0x10
        /*00ba*/ 	.short	(.L_33 - .L_32)
.L_32:
        /*00bc*/ 	.word	0x00000080
        /*00c0*/ 	.word	0x00000001
        /*00c4*/ 	.word	0x00000001


	//----- nvinfo : EIATTR_CBANK_PARAM_SIZE
	.align		4
.L_33:
        /*00c8*/ 	.byte	0x03, 0x19
        /*00ca*/ 	.short	0x004c


	//----- nvinfo : EIATTR_PARAM_CBANK
	.align		4
        /*00cc*/ 	.byte	0x04, 0x0a
        /*00ce*/ 	.short	(.L_35 - .L_34)
	.align		4
.L_34:
        /*00d0*/ 	.word	index@(.nv.constant0.triton_poi_fused__unsafe_index_add_convolution_mul_sub_35)
        /*00d4*/ 	.short	0x0210
        /*00d6*/ 	.short	0x004c


	//----- nvinfo : EIATTR_SW_WAR
	.align		4
.L_35:
        /*00d8*/ 	.byte	0x04, 0x36
        /*00da*/ 	.short	(.L_37 - .L_36)
.L_36:
        /*00dc*/ 	.word	0x00000008
.L_37:


//--------------------- .nv.callgraph             --------------------------
	.section	.nv.callgraph,"",@"SHT_CUDA_CALLGRAPH"
	.align	4
	.sectionentsize	8
	.align		4
        /*0000*/ 	.word	0x00000000
	.align		4
        /*0004*/ 	.word	0xffffffff
	.align		4
        /*0008*/ 	.word	0x00000000
	.align		4
        /*000c*/ 	.word	0xfffffffe
	.align		4
        /*0010*/ 	.word	0x00000000
	.align		4
        /*0014*/ 	.word	0xfffffffd
	.align		4
        /*0018*/ 	.word	0x00000000
	.align		4
        /*001c*/ 	.word	0xfffffffc


//--------------------- .text.triton_poi_fused__unsafe_index_add_convolution_mul_sub_35 --------------------------
	.section	.text.triton_poi_fused__unsafe_index_add_convolution_mul_sub_35,"ax",@progbits
	.align	128
        .global         triton_poi_fused__unsafe_index_add_convolution_mul_sub_35
        .type           triton_poi_fused__unsafe_index_add_convolution_mul_sub_35,@function
        .size           triton_poi_fused__unsafe_index_add_convolution_mul_sub_35,(.L_x_1 - triton_poi_fused__unsafe_index_add_convolution_mul_sub_35)
        .other          triton_poi_fused__unsafe_index_add_convolution_mul_sub_35,@"STO_CUDA_ENTRY STV_DEFAULT"
triton_poi_fused__unsafe_index_add_convolution_mul_sub_35:
.text.triton_poi_fused__unsafe_index_add_convolution_mul_sub_35:
[----:B------:R-:W-:Y:S01]  /*0000*/  LDC R1, c[0x0][0x28] ;  /* 0x00000a00ff017b82 */ /* 0x000fe20000000800 */
[----:B------:R-:W1:Y:S07]  /*0010*/  S2R R0, SR_TID.X ;  /* 0x0000000000007919 */ /* 0x000e6e0000002100 */
[----:B------:R-:W2:Y:S01]  /*0020*/  LDC.64 R4, c[0x0][0x220] ;  /* 0x00008800ff047b82 */ /* 0x000ea20000000a00 */
[----:B------:R-:W-:Y:S01]  /*0030*/  ULDC.64 UR4, c[0x0][0x208] ;  /* 0x0000820000047ab9 */ /* 0x000fe20000000a00 */
[----:B------:R-:W-:Y:S01]  /*0040*/  ULDC.64 UR6, c[0x0][0x228] ;  /* 0x00008a0000067ab9 */ /* 0x000fe20000000a00 */
[----:B------:R-:W3:Y:S05]  /*0050*/  S2R R12, SR_CTAID.X ;  /* 0x00000000000c7919 */ /* 0x000eea0000002500 */
[----:B------:R-:W4:Y:S08]  /*0060*/  LDC.64 R8, c[0x0][0x218] ;  /* 0x00008600ff087b82 */ /* 0x000f300000000a00 */
[----:B------:R-:W5:Y:S01]  /*0070*/  LDC.64 R14, c[0x0][0x248] ;  /* 0x00009200ff0e7b82 */ /* 0x000f620000000a00 */
[----:B-1----:R-:W-:-:S05]  /*0080*/  IMAD.SHL.U32 R0, R0, 0x2, RZ ;  /* 0x0000000200007824 */ /* 0x002fca00078e00ff */
[----:B------:R-:W-:-:S05]  /*0090*/  LOP3.LUT R3, R0, 0xfe, RZ, 0xc0, !PT ;  /* 0x000000fe00037812 */ /* 0x000fca00078ec0ff */
[----:B---3--:R-:W-:-:S05]  /*00a0*/  IMAD R0, R12, 0x100, R3 ;  /* 0x000001000c007824 */ /* 0x008fca00078e0203 */
[----:B------:R-:W-:-:S04]  /*00b0*/  SHF.R.S32.HI R3, RZ, 0x1f, R0 ;  /* 0x0000001fff037819 */ /* 0x000fc80000011400 */
[----:B------:R-:W-:-:S04]  /*00c0*/  LEA.HI R3, R3, R0, RZ, 0x6 ;  /* 0x0000000003037211 */ /* 0x000fc800078f30ff */
[----:B------:R-:W-:Y:S02]  /*00d0*/  LOP3.LUT R7, R3, 0xffffffc0, RZ, 0xc0, !PT ;  /* 0xffffffc003077812 */ /* 0x000fe400078ec0ff */
[----:B------:R-:W-:-:S03]  /*00e0*/  SHF.R.S32.HI R2, RZ, 0x6, R3 ;  /* 0x00000006ff027819 */ /* 0x000fc60000011403 */
[----:B------:R-:W-:Y:S01]  /*00f0*/  IMAD.IADD R3, R0, 0x1, -R7 ;  /* 0x0000000100037824 */ /* 0x000fe200078e0a07 */
[----:B------:R-:W-:-:S03]  /*0100*/  LEA.HI R6, R2, R2, RZ, 0x6 ;  /* 0x0000000202067211 */ /* 0x000fc600078f30ff */
[----:B--2---:R-:W-:Y:S01]  /*0110*/  IMAD.WIDE R4, R3, 0x8, R4 ;  /* 0x0000000803047825 */ /* 0x004fe200078e0204 */
[----:B------:R-:W-:-:S04]  /*0120*/  LOP3.LUT R11, R6, 0xffffffc0, RZ, 0xc0, !PT ;  /* 0xffffffc0060b7812 */ /* 0x000fc800078ec0ff */
[----:B------:R-:W-:Y:S01]  /*0130*/  IADD3 R2, R2, -R11, RZ ;  /* 0x8000000b02027210 */ /* 0x000fe20007ffe0ff */
[----:B------:R-:W2:Y:S04]  /*0140*/  LDG.E.EL.128 R4, desc[UR4][R4.64] ;  /* 0x0000000404047981 */ /* 0x000ea8000c2e1d00 */
[C---:B----4-:R-:W-:Y:S02]  /*0150*/  IMAD.WIDE R16, R2.reuse, 0x8, R8 ;  /* 0x0000000802107825 */ /* 0x050fe400078e0208 */
[----:B------:R-:W1:Y:S04]  /*0160*/  LDC.64 R8, c[0x0][0x238] ;  /* 0x00008e00ff087b82 */ /* 0x000e680000000a00 */
[----:B------:R-:W3:Y:S01]  /*0170*/  LDG.E.EL.64 R16, desc[UR4][R16.64] ;  /* 0x0000000410107981 */ /* 0x000ee2000c2e1b00 */
[----:B-----5:R-:W-:-:S06]  /*0180*/  IMAD.WIDE R14, R2, 0x8, R14 ;  /* 0x00000008020e7825 */ /* 0x020fcc00078e020e */
[----:B------:R-:W4:Y:S01]  /*0190*/  LDG.E.EL.64 R14, desc[UR4][R14.64] ;  /* 0x000000040e0e7981 */ /* 0x000f22000c2e1b00 */
[----:B-1----:R-:W-:-:S06]  /*01a0*/  IMAD.WIDE R8, R3, 0x8, R8 ;  /* 0x0000000803087825 */ /* 0x002fcc00078e0208 */
[----:B------:R-:W5:Y:S01]  /*01b0*/  LDG.E.EL.128 R8, desc[UR4][R8.64] ;  /* 0x0000000408087981 */ /* 0x000f62000c2e1d00 */
[----:B------:R-:W-:-:S04]  /*01c0*/  SHF.R.S32.HI R21, RZ, 0x17, R12 ;  /* 0x00000017ff157819 */ /* 0x000fc8000001140c */
[----:B------:R-:W-:-:S04]  /*01d0*/  SGXT R21, R21, 0x1 ;  /* 0x000000011515781a */ /* 0x000fc80000000200 */
[CC--:B------:R-:W-:Y:S02]  /*01e0*/  LEA.HI R12, R21.reuse, R0.reuse, RZ, 0xc ;  /* 0x00000000150c7211 */ /* 0x0c0fe400078f60ff */
[----:B------:R-:W-:Y:S02]  /*01f0*/  LEA.HI R21, R21, R0, RZ, 0xe ;  /* 0x0000000015157211 */ /* 0x000fe400078f70ff */
[----:B------:R-:W-:Y:S02]  /*0200*/  SHF.R.S32.HI R12, RZ, 0xc, R12 ;  /* 0x0000000cff0c7819 */ /* 0x000fe4000001140c */
[----:B--2---:R-:W-:-:S04]  /*0210*/  SHF.R.U32.HI R19, RZ, 0x1c, R5 ;  /* 0x0000001cff137819 */ /* 0x004fc80000011605 */
[----:B------:R-:W-:-:S04]  /*0220*/  LOP3.LUT R19, R19, 0x8, RZ, 0xc0, !PT ;  /* 0x0000000813137812 */ /* 0x000fc800078ec0ff */
[----:B------:R-:W-:Y:S02]  /*0230*/  IADD3 R19, P0, R4, R19, RZ ;  /* 0x0000001304137210 */ /* 0x000fe40007f1e0ff */
[----:B---3--:R-:W-:Y:S02]  /*0240*/  SHF.R.U32.HI R13, RZ, 0x1c, R17 ;  /* 0x0000001cff0d7819 */ /* 0x008fe40000011611 */
[----:B------:R-:W-:Y:S01]  /*0250*/  LEA.HI R4, R12, R12, RZ, 0x2 ;  /* 0x0000000c0c047211 */ /* 0x000fe200078f10ff */
[----:B------:R-:W-:Y:S01]  /*0260*/  IMAD.X R20, RZ, RZ, R5, P0 ;  /* 0x000000ffff147224 */ /* 0x000fe200000e0605 */
[----:B------:R-:W-:Y:S02]  /*0270*/  LOP3.LUT R5, R13, 0x8, RZ, 0xc0, !PT ;  /* 0x000000080d057812 */ /* 0x000fe400078ec0ff */
[----:B------:R-:W-:Y:S02]  /*0280*/  LOP3.LUT R13, R4, 0xfffffffc, RZ, 0xc0, !PT ;  /* 0xfffffffc040d7812 */ /* 0x000fe400078ec0ff */
[----:B------:R-:W-:-:S02]  /*0290*/  IADD3 R5, P0, R16, R5, RZ ;  /* 0x0000000510057210 */ /* 0x000fc40007f1e0ff */
[----:B------:R-:W-:Y:S01]  /*02a0*/  LEA R18, P1, R19, UR6, 0x4 ;  /* 0x0000000613127c11 */ /* 0x000fe2000f8220ff */
[----:B------:R-:W-:Y:S01]  /*02b0*/  IMAD.IADD R13, R12, 0x1, -R13 ;  /* 0x000000010c0d7824 */ /* 0x000fe200078e0a0d */
[----:B------:R-:W-:Y:S01]  /*02c0*/  IADD3.X R12, RZ, R17, RZ, P0, !PT ;  /* 0x00000011ff0c7210 */ /* 0x000fe200007fe4ff */
[----:B------:R-:W-:Y:S01]  /*02d0*/  IMAD.SHL.U32 R4, R5, 0x80, RZ ;  /* 0x0000008005047824 */ /* 0x000fe200078e00ff */
[----:B------:R-:W-:Y:S02]  /*02e0*/  SHF.R.U32.HI R17, RZ, 0x1c, R7 ;  /* 0x0000001cff117819 */ /* 0x000fe40000011607 */
[----:B------:R-:W-:Y:S02]  /*02f0*/  LEA.HI.X R19, R19, UR7, R20, 0x4, P1 ;  /* 0x0000000713137c11 */ /* 0x000fe400088f2414 */
[----:B------:R-:W-:Y:S02]  /*0300*/  LOP3.LUT R17, R17, 0x8, RZ, 0xc0, !PT ;  /* 0x0000000811117812 */ /* 0x000fe400078ec0ff */
[----:B------:R-:W-:Y:S01]  /*0310*/  SHF.L.U64.HI R12, R5, 0x7, R12 ;  /* 0x00000007050c7819 */ /* 0x000fe2000001020c */
[----:B------:R-:W-:Y:S01]  /*0320*/  IMAD.WIDE R18, R13, 0x4, R18 ;  /* 0x000000040d127825 */ /* 0x000fe200078e0212 */
[----:B------:R-:W-:-:S02]  /*0330*/  IADD3 R17, P0, R6, R17, RZ ;  /* 0x0000001106117210 */ /* 0x000fc40007f1e0ff */
[----:B----4-:R-:W-:Y:S02]  /*0340*/  SHF.R.U32.HI R6, RZ, 0x1c, R15 ;  /* 0x0000001cff067819 */ /* 0x010fe4000001160f */
[----:B------:R-:W-:Y:S01]  /*0350*/  IADD3 R20, P1, R18, R4, RZ ;  /* 0x0000000412147210 */ /* 0x000fe20007f3e0ff */
[----:B------:R-:W-:Y:S01]  /*0360*/  IMAD.X R22, RZ, RZ, R7, P0 ;  /* 0x000000ffff167224 */ /* 0x000fe200000e0607 */
[----:B------:R-:W-:Y:S02]  /*0370*/  LOP3.LUT R7, R6, 0x8, RZ, 0xc0, !PT ;  /* 0x0000000806077812 */ /* 0x000fe400078ec0ff */
[----:B------:R-:W-:Y:S01]  /*0380*/  SHF.R.S32.HI R5, RZ, 0xe, R21 ;  /* 0x0000000eff057819 */ /* 0x000fe20000011415 */
[----:B------:R-:W-:Y:S01]  /*0390*/  IMAD.X R21, R19, 0x1, R12, P1 ;  /* 0x0000000113157824 */ /* 0x000fe200008e060c */
[----:B------:R-:W-:Y:S02]  /*03a0*/  IADD3 R7, P1, R14, R7, RZ ;  /* 0x000000070e077210 */ /* 0x000fe40007f3e0ff */
[----:B------:R-:W-:-:S02]  /*03b0*/  SHF.L.U32 R5, R5, 0x8, RZ ;  /* 0x0000000805057819 */ /* 0x000fc400000006ff */
[----:B------:R-:W-:Y:S01]  /*03c0*/  LEA R16, P0, R17, UR6, 0x4 ;  /* 0x0000000611107c11 */ /* 0x000fe2000f8020ff */
[----:B------:R-:W-:Y:S02]  /*03d0*/  IMAD.X R14, RZ, RZ, R15, P1 ;  /* 0x000000ffff0e7224 */ /* 0x000fe400008e060f */
[----:B------:R-:W-:Y:S01]  /*03e0*/  IMAD.WIDE R24, R5, 0x4, R20 ;  /* 0x0000000405187825 */ /* 0x000fe200078e0214 */
[----:B------:R-:W-:Y:S02]  /*03f0*/  LEA.HI.X R17, R17, UR7, R22, 0x4, P0 ;  /* 0x0000000711117c11 */ /* 0x000fe400080f2416 */
[----:B------:R-:W-:Y:S02]  /*0400*/  SHF.L.U64.HI R23, R7, 0x7, R14 ;  /* 0x0000000707177819 */ /* 0x000fe4000001020e */
[----:B-----5:R-:W-:Y:S01]  /*0410*/  SHF.R.U32.HI R21, RZ, 0x1c, R11 ;  /* 0x0000001cff157819 */ /* 0x020fe2000001160b */
[----:B------:R-:W1:Y:S01]  /*0420*/  LDC.64 R14, c[0x0][0x230] ;  /* 0x00008c00ff0e7b82 */ /* 0x000e620000000a00 */
[----:B------:R-:W-:Y:S01]  /*0430*/  SHF.R.U32.HI R27, RZ, 0x1c, R9 ;  /* 0x0000001cff1b7819 */ /* 0x000fe20000011609 */
[----:B------:R-:W-:Y:S01]  /*0440*/  IMAD.WIDE R16, R13, 0x4, R16 ;  /* 0x000000040d107825 */ /* 0x000fe200078e0210 */
[----:B------:R-:W-:Y:S01]  /*0450*/  SHF.L.U32 R7, R7, 0x7, RZ ;  /* 0x0000000707077819 */ /* 0x000fe200000006ff */
[----:B------:R2:W3:Y:S01]  /*0460*/  LDG.E.EL R6, desc[UR4][R24.64] ;  /* 0x0000000418067981 */ /* 0x0004e2000c2e1900 */
[----:B------:R-:W-:-:S02]  /*0470*/  LOP3.LUT R21, R21, 0x8, RZ, 0xc0, !PT ;  /* 0x0000000815157812 */ /* 0x000fc400078ec0ff */
[----:B------:R-:W-:Y:S02]  /*0480*/  LOP3.LUT R27, R27, 0x8, RZ, 0xc0, !PT ;  /* 0x000000081b1b7812 */ /* 0x000fe400078ec0ff */
[----:B------:R-:W-:Y:S02]  /*0490*/  IADD3 R20, P3, R18, R7, RZ ;  /* 0x0000000712147210 */ /* 0x000fe40007f7e0ff */
[----:B------:R-:W-:Y:S02]  /*04a0*/  IADD3 R18, P0, R16, R4, RZ ;  /* 0x0000000410127210 */ /* 0x000fe40007f1e0ff */
[----:B------:R-:W-:Y:S02]  /*04b0*/  IADD3 R22, P1, R8, R27, RZ ;  /* 0x0000001b08167210 */ /* 0x000fe40007f3e0ff */
[----:B--2---:R-:W-:Y:S01]  /*04c0*/  IADD3 R24, P2, R10, R21, RZ ;  /* 0x000000150a187210 */ /* 0x004fe20007f5e0ff */
[----:B------:R-:W-:Y:S01]  /*04d0*/  IMAD.X R21, R19, 0x1, R23, P3 ;  /* 0x0000000113157824 */ /* 0x000fe200018e0617 */
[----:B------:R-:W-:Y:S01]  /*04e0*/  IADD3.X R9, RZ, R9, RZ, P1, !PT ;  /* 0x00000009ff097210 */ /* 0x000fe20000ffe4ff */
[----:B------:R-:W-:Y:S01]  /*04f0*/  IMAD.X R19, R17, 0x1, R12, P0 ;  /* 0x0000000111137824 */ /* 0x000fe200000e060c */
[----:B------:R-:W-:Y:S01]  /*0500*/  LEA R10, P1, R24, UR6, 0x4 ;  /* 0x00000006180a7c11 */ /* 0x000fe2000f8220ff */
[----:B------:R-:W-:Y:S01]  /*0510*/  IMAD.X R11, RZ, RZ, R11, P2 ;  /* 0x000000ffff0b7224 */ /* 0x000fe200010e060b */
[----:B------:R-:W-:Y:S01]  /*0520*/  LEA R8, P0, R22, UR6, 0x4 ;  /* 0x0000000616087c11 */ /* 0x000fe2000f8020ff */
[----:B------:R-:W-:Y:S01]  /*0530*/  IMAD.WIDE R18, R5, 0x4, R18 ;  /* 0x0000000405127825 */ /* 0x000fe200078e0212 */
[----:B------:R-:W-:-:S02]  /*0540*/  IADD3 R16, P2, R16, R7, RZ ;  /* 0x0000000710107210 */ /* 0x000fc40007f5e0ff */
[----:B------:R-:W-:Y:S01]  /*0550*/  LEA.HI.X R11, R24, UR7, R11, 0x4, P1 ;  /* 0x00000007180b7c11 */ /* 0x000fe200088f240b */
[C---:B-1----:R-:W-:Y:S01]  /*0560*/  IMAD.WIDE R26, R13.reuse, 0x4, R14 ;  /* 0x000000040d1a7825 */ /* 0x042fe200078e020e */
[----:B------:R-:W-:Y:S01]  /*0570*/  LEA.HI.X R9, R22, UR7, R9, 0x4, P0 ;  /* 0x0000000716097c11 */ /* 0x000fe200080f2409 */
[----:B------:R-:W1:Y:S01]  /*0580*/  LDC.64 R14, c[0x0][0x240] ;  /* 0x00009000ff0e7b82 */ /* 0x000e620000000a00 */
[----:B------:R-:W2:Y:S01]  /*0590*/  LDG.E.EL R18, desc[UR4][R18.64] ;  /* 0x0000000412127981 */ /* 0x000ea2000c2e1900 */
[----:B------:R-:W-:-:S03]  /*05a0*/  IMAD.WIDE R10, R13, 0x4, R10 ;  /* 0x000000040d0a7825 */ /* 0x000fc600078e020a */
[----:B------:R-:W3:Y:S01]  /*05b0*/  LDG.E.EL R27, desc[UR4][R26.64] ;  /* 0x000000041a1b7981 */ /* 0x000ee2000c2e1900 */
[----:B------:R-:W-:Y:S01]  /*05c0*/  IMAD.WIDE R8, R13, 0x4, R8 ;  /* 0x000000040d087825 */ /* 0x000fe200078e0208 */
[----:B------:R-:W-:-:S03]  /*05d0*/  IADD3 R28, P1, R10, R4, RZ ;  /* 0x000000040a1c7210 */ /* 0x000fc60007f3e0ff */
[----:B------:R-:W-:Y:S01]  /*05e0*/  IMAD.X R17, R17, 0x1, R23, P2 ;  /* 0x0000000111117824 */ /* 0x000fe200010e0617 */
[----:B------:R-:W-:Y:S01]  /*05f0*/  IADD3 R24, P0, R8, R4, RZ ;  /* 0x0000000408187210 */ /* 0x000fe20007f1e0ff */
[----:B------:R-:W-:Y:S01]  /*0600*/  IMAD.WIDE R20, R5, 0x4, R20 ;  /* 0x0000000405147825 */ /* 0x000fe200078e0214 */
[----:B------:R-:W-:Y:S02]  /*0610*/  IADD3 R8, P2, R8, R7, RZ ;  /* 0x0000000708087210 */ /* 0x000fe40007f5e0ff */
[----:B------:R-:W-:Y:S01]  /*0620*/  IADD3 R10, P3, R10, R7, RZ ;  /* 0x000000070a0a7210 */ /* 0x000fe20007f7e0ff */
[----:B------:R-:W-:Y:S01]  /*0630*/  IMAD.X R29, R11, 0x1, R12, P1 ;  /* 0x000000010b1d7824 */ /* 0x000fe200008e060c */
[----:B------:R-:W-:Y:S01]  /*0640*/  IADD3.X R25, R9, R12, RZ, P0, !PT ;  /* 0x0000000c09197210 */ /* 0x000fe200007fe4ff */
[----:B------:R-:W-:Y:S01]  /*0650*/  IMAD.WIDE R16, R5, 0x4, R16 ;  /* 0x0000000405107825 */ /* 0x000fe200078e0210 */
[----:B------:R-:W4:Y:S01]  /*0660*/  LDC.64 R12, c[0x0][0x250] ;  /* 0x00009400ff0c7b82 */ /* 0x000f220000000a00 */
[----:B------:R-:W-:Y:S01]  /*0670*/  IADD3.X R11, R11, R23, RZ, P3, !PT ;  /* 0x000000170b0b7210 */ /* 0x000fe20001ffe4ff */
[----:B------:R-:W5:Y:S01]  /*0680*/  LDG.E.EL R20, desc[UR4][R20.64] ;  /* 0x0000000414147981 */ /* 0x000f62000c2e1900 */
[----:B------:R-:W-:-:S02]  /*0690*/  IMAD.X R9, R9, 0x1, R23, P2 ;  /* 0x0000000109097824 */ /* 0x000fc400010e0617 */
[C---:B------:R-:W-:Y:S01]  /*06a0*/  IMAD.WIDE R24, R5.reuse, 0x4, R24 ;  /* 0x0000000405187825 */ /* 0x040fe200078e0218 */
[----:B------:R-:W5:Y:S03]  /*06b0*/  LDG.E.EL R16, desc[UR4][R16.64] ;  /* 0x0000000410107981 */ /* 0x000f66000c2e1900 */
[C---:B------:R-:W-:Y:S02]  /*06c0*/  IMAD.WIDE R8, R5.reuse, 0x4, R8 ;  /* 0x0000000405087825 */ /* 0x040fe400078e0208 */
[----:B------:R-:W5:Y:S02]  /*06d0*/  LDG.E.EL R24, desc[UR4][R24.64] ;  /* 0x0000000418187981 */ /* 0x000f64000c2e1900 */
[C---:B------:R-:W-:Y:S02]  /*06e0*/  IMAD.WIDE R28, R5.reuse, 0x4, R28 ;  /* 0x00000004051c7825 */ /* 0x040fe400078e021c */
[----:B------:R-:W5:Y:S02]  /*06f0*/  LDG.E.EL R8, desc[UR4][R8.64] ;  /* 0x0000000408087981 */ /* 0x000f64000c2e1900 */
[----:B------:R-:W-:-:S02]  /*0700*/  IMAD.WIDE R10, R5, 0x4, R10 ;  /* 0x00000004050a7825 */ /* 0x000fc400078e020a */
[----:B------:R-:W5:Y:S02]  /*0710*/  LDG.E.EL R28, desc[UR4][R28.64] ;  /* 0x000000041c1c7981 */ /* 0x000f64000c2e1900 */
[----:B-1----:R-:W-:Y:S02]  /*0720*/  IMAD.WIDE R4, R3, 0x4, R14 ;  /* 0x0000000403047825 */ /* 0x002fe400078e020e */
[----:B------:R-:W5:Y:S04]  /*0730*/  LDG.E.EL R10, desc[UR4][R10.64] ;  /* 0x000000040a0a7981 */ /* 0x000f68000c2e1900 */
[----:B------:R-:W5:Y:S01]  /*0740*/  LDG.E.EL.64 R4, desc[UR4][R4.64] ;  /* 0x0000000404047981 */ /* 0x000f62000c2e1b00 */
[----:B----4-:R-:W-:Y:S02]  /*0750*/  IMAD.WIDE R12, R2, 0x4, R12 ;  /* 0x00000004020c7825 */ /* 0x010fe400078e020c */
[----:B------:R-:W1:Y:S03]  /*0760*/  LDC.64 R2, c[0x0][0x210] ;  /* 0x00008400ff027b82 */ /* 0x000e660000000a00 */
[----:B------:R-:W4:Y:S01]  /*0770*/  LDG.E.EL R7, desc[UR4][R12.64] ;  /* 0x000000040c077981 */ /* 0x000f22000c2e1900 */
[----:B-1----:R-:W-:-:S04]  /*0780*/  IMAD.WIDE R2, R0, 0x4, R2 ;  /* 0x0000000400027825 */ /* 0x002fc800078e0202 */
[C---:B---3--:R-:W-:Y:S01]  /*0790*/  FADD R15, R27.reuse, R6 ;  /* 0x000000061b0f7221 */ /* 0x048fe20000000000 */
[C---:B--2---:R-:W-:Y:S01]  /*07a0*/  FADD R18, R27.reuse, R18 ;  /* 0x000000121b127221 */ /* 0x044fe20000000000 */
[C---:B-----5:R-:W-:Y:S01]  /*07b0*/  FADD R19, R27.reuse, R20 ;  /* 0x000000141b137221 */ /* 0x060fe20000000000 */
[C---:B------:R-:W-:Y:S01]  /*07c0*/  FADD R16, R27.reuse, R16 ;  /* 0x000000101b107221 */ /* 0x040fe20000000000 */
[C---:B------:R-:W-:Y:S01]  /*07d0*/  FADD R24, R27.reuse, R24 ;  /* 0x000000181b187221 */ /* 0x040fe20000000000 */
[C---:B------:R-:W-:Y:S01]  /*07e0*/  FADD R8, R27.reuse, R8 ;  /* 0x000000081b087221 */ /* 0x040fe20000000000 */
[C---:B------:R-:W-:Y:S01]  /*07f0*/  FADD R9, R27.reuse, R28 ;  /* 0x0000001c1b097221 */ /* 0x040fe20000000000 */
[----:B------:R-:W-:Y:S01]  /*0800*/  FADD R27, R27, R10 ;  /* 0x0000000a1b1b7221 */ /* 0x000fe20000000000 */
[----:B------:R-:W-:Y:S01]  /*0810*/  FADD R24, -R15, R24 ;  /* 0x000000180f187221 */ /* 0x000fe20000000100 */
[----:B------:R-:W-:Y:S01]  /*0820*/  FADD R8, -R19, R8 ;  /* 0x0000000813087221 */ /* 0x000fe20000000100 */
[----:B------:R-:W-:Y:S01]  /*0830*/  FADD R9, -R18, R9 ;  /* 0x0000000912097221 */ /* 0x000fe20000000100 */
[----:B------:R-:W-:Y:S01]  /*0840*/  FADD R27, -R16, R27 ;  /* 0x0000001b101b7221 */ /* 0x000fe20000000100 */
[C---:B------:R-:W-:Y:S01]  /*0850*/  FFMA R24, R4.reuse, R24, R15 ;  /* 0x0000001804187223 */ /* 0x040fe2000000000f */
[----:B------:R-:W-:Y:S01]  /*0860*/  FFMA R19, R4, R8, R19 ;  /* 0x0000000804137223 */ /* 0x000fe20000000013 */
[C---:B------:R-:W-:Y:S01]  /*0870*/  FFMA R18, R5.reuse, R9, R18 ;  /* 0x0000000905127223 */ /* 0x040fe20000000012 */
[----:B------:R-:W-:-:S02]  /*0880*/  FFMA R27, R5, R27, R16 ;  /* 0x0000001b051b7223 */ /* 0x000fc40000000010 */
[----:B------:R-:W-:Y:S02]  /*0890*/  FADD R19, -R24, R19 ;  /* 0x0000001318137221 */ /* 0x000fe40000000100 */
[----:B------:R-:W-:Y:S02]  /*08a0*/  FADD R27, -R18, R27 ;  /* 0x0000001b121b7221 */ /* 0x000fe40000000100 */
[C---:B----4-:R-:W-:Y:S02]  /*08b0*/  FFMA R26, R7.reuse, R19, R24 ;  /* 0x00000013071a7223 */ /* 0x050fe40000000018 */
[----:B------:R-:W-:-:S05]  /*08c0*/  FFMA R27, R7, R27, R18 ;  /* 0x0000001b071b7223 */ /* 0x000fca0000000012 */
[----:B------:R-:W-:Y:S01]  /*08d0*/  STG.E.64 desc[UR4][R2.64], R26 ;  /* 0x0000001a02007986 */ /* 0x000fe2000c101b04 */
[----:B------:R-:W-:Y:S05]  /*08e0*/  EXIT ;  /* 0x000000000000794d */ /* 0x000fea0003800000 */
.L_x_0:
[----:B------:R-:W-:-:S00]  /*08f0*/  BRA `(.L_x_0) ;  /* 0xfffffffc00fc7947 */ /* 0x000fc0000383ffff */
[----:B------:R-:W-:-:S00]  /*0900*/  NOP ;  /* 0x0000000000007918 */ /* 0x000fc00000000000 */
[----:B------:R-:W-:-:S00]  /*0910*/  NOP ;  /* 0x0000000000007918 */ /* 0x000fc00000000000 */
[----:B------:R-:W-:-:S00]  /*0920*/  NOP ;  /* 0x0000000000007918 */ /* 0x000fc00000000000 */
[----:B------:R-:W-:-:S00]  /*0930*/  NOP ;  /* 0x0000000000007918 */ /* 0x000fc00000000000 */
[----:B------:R-:W-:-:S00]  /*0940*/  NOP ;  /* 0x0000000000007918 */ /* 0x000fc00000000000 */
[----:B------:R-:W-:-:S00]  /*0950*/  NOP ;  /* 0x0000000000007918 */ /* 0x000fc00000000000 */
[----:B------:R-:W-:-:S00]  /*0960*/  NOP ;  /* 0x0000000000007918 */ /* 0x000fc00000000000 */
[----:B------:R-:W-:-:S00]  /*0970*/  NOP ;  /* 0x0000000000007918 */ /* 0x000fc00000000000 */
.L_x_1:


//--------------------- .nv.constant0.triton_poi_fused__unsafe_index_add_convolution_mul_sub_35 --------------------------
	.section	.nv.constant0.triton_poi_fused__unsafe_index_add_convolution_mul_sub_35,"a",@progbits
	.sectionflags	@""
	.align	4
.nv.constant0.triton_poi_fused__unsafe_index_add_convolution_mul_sub_35:
	.zero		604
